//
// Generated by NVIDIA NVVM Compiler
//
// Compiler Build ID: CL-36424714
// Cuda compilation tools, release 13.0, V13.0.88
// Based on NVVM 20.0.0
//

.version 9.0
.target sm_100
.address_size 64

	// .globl	_Z8sumofnatPiS_

.visible .entry _Z8sumofnatPiS_(
	.param .u64 .ptr .align 1 _Z8sumofnatPiS__param_0,
	.param .u64 .ptr .align 1 _Z8sumofnatPiS__param_1
)
{
	.reg .b32 	%r<7>;
	.reg .b64 	%rd<7>;

	ld.param.u64 	%rd1, [_Z8sumofnatPiS__param_0];
	ld.param.u64 	%rd2, [_Z8sumofnatPiS__param_1];
	cvta.to.global.u64 	%rd3, %rd2;
	cvta.to.global.u64 	%rd4, %rd1;
	mov.u32 	%r1, %tid.x;
	mov.u32 	%r2, %ctaid.x;
	mov.u32 	%r3, %ntid.x;
	mad.lo.s32 	%r4, %r2, %r3, %r1;
	mul.wide.s32 	%rd5, %r4, 4;
	add.s64 	%rd6, %rd4, %rd5;
	ld.global.u32 	%r5, [%rd6];
	atom.global.add.u32 	%r6, [%rd3], %r5;
	ret;

}


// ===== COMPILED SASS (sm_100) =====

	.target	sm_100

	.elftype	@"ET_EXEC"


//--------------------- .note.nv.tkinfo           --------------------------
	.section	.note.nv.tkinfo,"",@"SHT_NOTE"
	.sectionflags	@"SHF_NOTE_NV_TKINFO"
	.tkinfo
        /*0018*/ 	.word	0x00000002
        /*0030*/ 	.string	""
        /*0030*/ 	.string	"ptxas"
        /*0030*/ 	.string	"Cuda compilation tools, release 13.0, V13.0.88"
        /*0030*/ 	.string	"Build cuda_13.0.r13.0/compiler.36424714_0"
        /*0030*/ 	.string	"-arch sm_100 -m 64 "



//--------------------- .note.nv.cuinfo           --------------------------
	.section	.note.nv.cuinfo,"",@"SHT_NOTE"
	.sectionflags	@"SHF_NOTE_NV_CUINFO"
        /*0018*/ 	.short	0x0002
        /*001a*/ 	.short	0x0064
        /*001c*/ 	.short	0x0082
	.zero		2


//--------------------- .nv.info                  --------------------------
	.section	.nv.info,"",@"SHT_CUDA_INFO"
	.align	4


	//----- nvinfo : EIATTR_REGCOUNT
	.align		4
        /*0000*/ 	.byte	0x04, 0x2f
        /*0002*/ 	.short	(.L_1 - .L_0)
	.align		4
.L_0:
        /*0004*/ 	.word	index@(_Z8sumofnatPiS_)
        /*0008*/ 	.word	0x0000000a


	//----- nvinfo : EIATTR_FRAME_SIZE
	.align		4
.L_1:
        /*000c*/ 	.byte	0x04, 0x11
        /*000e*/ 	.short	(.L_3 - .L_2)
	.align		4
.L_2:
        /*0010*/ 	.word	index@(_Z8sumofnatPiS_)
        /*0014*/ 	.word	0x00000000


	//----- nvinfo : EIATTR_MIN_STACK_SIZE
	.align		4
.L_3:
        /*0018*/ 	.byte	0x04, 0x12
        /*001a*/ 	.short	(.L_5 - .L_4)
	.align		4
.L_4:
        /*001c*/ 	.word	index@(_Z8sumofnatPiS_)
        /*0020*/ 	.word	0x00000000
.L_5:


//--------------------- .nv.compat                --------------------------
	.section	.nv.compat,"",@"SHT_CUDA_COMPAT_INFO"
	.align	4
        /*0000*/ 	.byte	0x02, 0x09, 0x00, 0x00, 0x02, 0x02, 0x01, 0x00, 0x02, 0x05, 0x05, 0x00, 0x03, 0x07, 0x01, 0x01
        /*0010*/ 	.byte	0x02, 0x03, 0x00, 0x00, 0x02, 0x06, 0x01, 0x00, 0x04, 0x0b, 0x08, 0x00, 0x09, 0x00, 0x00, 0x00
        /*0020*/ 	.byte	0x00, 0x00, 0x00, 0x00


//--------------------- .nv.info._Z8sumofnatPiS_  --------------------------
	.section	.nv.info._Z8sumofnatPiS_,"",@"SHT_CUDA_INFO"
	.sectionflags	@""
	.align	4


	//----- nvinfo : EIATTR_CUDA_API_VERSION
	.align		4
        /*0000*/ 	.byte	0x04, 0x37
        /*0002*/ 	.short	(.L_7 - .L_6)
.L_6:
        /*0004*/ 	.word	0x00000082


	//----- nvinfo : EIATTR_KPARAM_INFO
	.align		4
.L_7:
        /*0008*/ 	.byte	0x04, 0x17
        /*000a*/ 	.short	(.L_9 - .L_8)
.L_8:
        /*000c*/ 	.word	0x00000000
        /*0010*/ 	.short	0x0001
        /*0012*/ 	.short	0x0008
        /*0014*/ 	.byte	0x00, 0xf5, 0x21, 0x00


	//----- nvinfo : EIATTR_KPARAM_INFO
	.align		4
.L_9:
        /*0018*/ 	.byte	0x04, 0x17
        /*001a*/ 	.short	(.L_11 - .L_10)
.L_10:
        /*001c*/ 	.word	0x00000000
        /*0020*/ 	.short	0x0000
        /*0022*/ 	.short	0x0000
        /*0024*/ 	.byte	0x00, 0xf5, 0x21, 0x00


	//----- nvinfo : EIATTR_SPARSE_MMA_MASK
	.align		4
.L_11:
        /*0028*/ 	.byte	0x03, 0x50
        /*002a*/ 	.short	0x0000


	//----- nvinfo : EIATTR_MAXREG_COUNT
	.align		4
        /*002c*/ 	.byte	0x03, 0x1b
        /*002e*/ 	.short	0x00ff


	//----- nvinfo : EIATTR_MERCURY_ISA_VERSION
	.align		4
        /*0030*/ 	.byte	0x03, 0x5f
        /*0032*/ 	.short	0x0101


	//----- nvinfo : EIATTR_INT_WARP_WIDE_INSTR_OFFSETS
	.align		4
        /*0034*/ 	.byte	0x04, 0x31
        /*0036*/ 	.short	(.L_13 - .L_12)


	//   ....[0]....
.L_12:
        /*0038*/ 	.word	0x000000a0


	//   ....[1]....
        /*003c*/ 	.word	0x000000e0


	//----- nvinfo : EIATTR_VRC_CTA_INIT_COUNT
	.align		4
.L_13:
        /*0040*/ 	.byte	0x02, 0x4a
	.zero		1
	.zero		1


	//----- nvinfo : EIATTR_EXIT_INSTR_OFFSETS
	.align		4
        /*0044*/ 	.byte	0x04, 0x1c
        /*0046*/ 	.short	(.L_15 - .L_14)


	//   ....[0]....
.L_14:
        /*0048*/ 	.word	0x00000110


	//----- nvinfo : EIATTR_CBANK_PARAM_SIZE
	.align		4
.L_15:
        /*004c*/ 	.byte	0x03, 0x19
        /*004e*/ 	.short	0x0010


	//----- nvinfo : EIATTR_PARAM_CBANK
	.align		4
        /*0050*/ 	.byte	0x04, 0x0a
        /*0052*/ 	.short	(.L_17 - .L_16)
	.align		4
.L_16:
        /*0054*/ 	.word	index@(.nv.constant0._Z8sumofnatPiS_)
        /*0058*/ 	.short	0x0380
        /*005a*/ 	.short	0x0010


	//----- nvinfo : EIATTR_SW_WAR
	.align		4
.L_17:
        /*005c*/ 	.byte	0x04, 0x36
        /*005e*/ 	.short	(.L_19 - .L_18)
.L_18:
        /*0060*/ 	.word	0x00000008
.L_19:


//--------------------- .nv.callgraph             --------------------------
	.section	.nv.callgraph,"",@"SHT_CUDA_CALLGRAPH"
	.align	4
	.sectionentsize	8
	.align		4
        /*0000*/ 	.word	0x00000000
	.align		4
        /*0004*/ 	.word	0xffffffff
	.align		4
        /*0008*/ 	.word	0x00000000
	.align		4
        /*000c*/ 	.word	0xfffffffe
	.align		4
        /*0010*/ 	.word	0x00000000
	.align		4
        /*0014*/ 	.word	0xfffffffd
	.align		4
        /*0018*/ 	.word	0x00000000
	.align		4
        /*001c*/ 	.word	0xfffffffc


//--------------------- .text._Z8sumofnatPiS_     --------------------------
	.section	.text._Z8sumofnatPiS_,"ax",@progbits
	.align	128
        .global         _Z8sumofnatPiS_
        .type           _Z8sumofnatPiS_,@function
        .size           _Z8sumofnatPiS_,(.L_x_1 - _Z8sumofnatPiS_)
        .other          _Z8sumofnatPiS_,@"STO_CUDA_ENTRY STV_DEFAULT"
_Z8sumofnatPiS_:
.text._Z8sumofnatPiS_:
[----:B------:R-:W-:Y:S01]  /*0000*/  LDC R1, c[0x0][0x37c] ;  /* 0x0000df00ff017b82 */ /* 0x000fe20000000800 */
[----:B------:R-:W0:Y:S07]  /*0010*/  S2R R5, SR_TID.X ;  /* 0x0000000000057919 */ /* 0x000e2e0000002100 */
[----:B------:R-:W0:Y:S01]  /*0020*/  S2UR UR4, SR_CTAID.X ;  /* 0x00000000000479c3 */ /* 0x000e220000002500 */
[----:B------:R-:W1:Y:S07]  /*0030*/  LDCU.64 UR6, c[0x0][0x358] ;  /* 0x00006b00ff0677ac */ /* 0x000e6e0008000a00 */
[----:B------:R-:W0:Y:S08]  /*0040*/  LDC R0, c[0x0][0x360] ;  /* 0x0000d800ff007b82 */ /* 0x000e300000000800 */
[----:B------:R-:W2:Y:S01]  /*0050*/  LDC.64 R2, c[0x0][0x380] ;  /* 0x0000e000ff027b82 */ /* 0x000ea20000000a00 */
[----:B0-----:R-:W-:-:S04]  /*0060*/  IMAD R5, R0, UR4, R5 ;  /* 0x0000000400057c24 */ /* 0x001fc8000f8e0205 */
[----:B--2---:R-:W-:-:S06]  /*0070*/  IMAD.WIDE R2, R5, 0x4, R2 ;  /* 0x0000000405027825 */ /* 0x004fcc00078e0202 */
[----:B-1----:R-:W2:Y:S01]  /*0080*/  LDG.E R2, desc[UR6][R2.64] ;  /* 0x0000000602027981 */ /* 0x002ea2000c1e1900 */
[----:B------:R-:W0:Y:S01]  /*0090*/  LDC.64 R4, c[0x0][0x388] ;  /* 0x0000e200ff047b82 */ /* 0x000e220000000a00 */
[----:B------:R-:W-:Y:S01]  /*00a0*/  VOTEU.ANY UR4, UPT, PT ;  /* 0x0000000000047886 */ /* 0x000fe200038e0100 */
[----:B------:R-:W1:Y:S01]  /*00b0*/  S2R R0, SR_LANEID ;  /* 0x0000000000007919 */ /* 0x000e620000000000 */
[----:B------:R-:W-:-:S06]  /*00c0*/  UFLO.U32 UR4, UR4 ;  /* 0x00000004000472bd */ /* 0x000fcc00080e0000 */
[----:B-1----:R-:W-:Y:S01]  /*00d0*/  ISETP.EQ.U32.AND P0, PT, R0, UR4, PT ;  /* 0x0000000400007c0c */ /* 0x002fe2000bf02070 */
[----:B--2---:R-:W1:Y:S02]  /*00e0*/  REDUX.SUM UR5, R2 ;  /* 0x00000000020573c4 */ /* 0x004e64000000c000 */
[----:B-1----:R-:W-:-:S10]  /*00f0*/  MOV R7, UR5 ;  /* 0x0000000500077c02 */ /* 0x002fd40008000f00 */
[----:B0-----:R-:W-:Y:S01]  /*0100*/  @P0 REDG.E.ADD.STRONG.GPU desc[UR6][R4.64], R7 ;  /* 0x000000070400098e */ /* 0x001fe2000c12e106 */
[----:B------:R-:W-:Y:S05]  /*0110*/  EXIT ;  /* 0x000000000000794d */ /* 0x000fea0003800000 */
.L_x_0:
[----:B------:R-:W-:-:S00]  /*0120*/  BRA `(.L_x_0) ;  /* 0xfffffffc00fc7947 */ /* 0x000fc0000383ffff */
[----:B------:R-:W-:-:S00]  /*0130*/  NOP ;  /* 0x0000000000007918 */ /* 0x000fc00000000000 */
        /* <DEDUP_REMOVED lines=12> */
.L_x_1:


//--------------------- .nv.shared.reserved.0     --------------------------
	.section	.nv.shared.reserved.0,"aw",@nobits
	.weak		__nv_reservedSMEM_offset_0_alias
	.size		__nv_reservedSMEM_offset_0_alias, 0, 64
	.other		__nv_reservedSMEM_offset_0_alias,@"STO_CUDA_RESERVED_SHARED STV_DEFAULT"
__nv_reservedSMEM_offset_0_alias:
	.zero		0
	.zero		64


//--------------------- .nv.constant0._Z8sumofnatPiS_ --------------------------
	.section	.nv.constant0._Z8sumofnatPiS_,"a",@progbits
	.sectionflags	@""
	.align	4
.nv.constant0._Z8sumofnatPiS_:
	.zero		912


//--------------------- SYMBOLS --------------------------

	.type		.nv.reservedSmem.offset0,@object
	.size		.nv.reservedSmem.offset0,0x4
